//
// Generated by NVIDIA NVVM Compiler
//
// Compiler Build ID: CL-36424714
// Cuda compilation tools, release 13.0, V13.0.88
// Based on NVVM 20.0.0
//

.version 9.0
.target sm_100
.address_size 64

	// .globl	_Z11bitonicSortPimii
.func  (.param .b64 func_retval0) __internal_accurate_pow
(
	.param .b64 __internal_accurate_pow_param_0
)
;

.visible .entry _Z11bitonicSortPimii(
	.param .u64 .ptr .align 1 _Z11bitonicSortPimii_param_0,
	.param .u64 _Z11bitonicSortPimii_param_1,
	.param .u32 _Z11bitonicSortPimii_param_2,
	.param .u32 _Z11bitonicSortPimii_param_3
)
{
	.reg .pred 	%p<10>;
	.reg .b32 	%r<26>;
	.reg .b64 	%rd<17>;
	.reg .b64 	%fd<18>;

	ld.param.u64 	%rd6, [_Z11bitonicSortPimii_param_0];
	ld.param.u32 	%r8, [_Z11bitonicSortPimii_param_2];
	ld.param.u32 	%r9, [_Z11bitonicSortPimii_param_3];
	cvta.to.global.u64 	%rd1, %rd6;
	mov.u32 	%r1, %tid.x;
	cvt.rn.f64.s32 	%fd1, %r8;
	mov.f64 	%fd2, 0d4000000000000000;
	{
	.reg .b32 %temp; 
	mov.b64 	{%temp, %r10}, %fd2;
	}
	{
	.reg .b32 %temp; 
	mov.b64 	{%temp, %r11}, %fd1;
	}
	shr.u32 	%r12, %r11, 20;
	and.b32  	%r13, %r12, 2047;
	add.s32 	%r14, %r13, -1012;
	mov.b64 	%rd7, %fd1;
	shl.b64 	%rd8, %rd7, %r14;
	setp.eq.s64 	%p1, %rd8, -9223372036854775808;
	{ // callseq 0, 0
	.param .b64 param0;
	st.param.f64 	[param0], %fd1;
	.param .b64 retval0;
	call.uni (retval0), 
	__internal_accurate_pow, 
	(
	param0
	);
	ld.param.f64 	%fd3, [retval0];
	} // callseq 0
	setp.lt.s32 	%p2, %r10, 0;
	neg.f64 	%fd5, %fd3;
	selp.f64 	%fd6, %fd5, %fd3, %p1;
	selp.f64 	%fd7, %fd6, %fd3, %p2;
	setp.eq.s32 	%p3, %r8, 0;
	selp.f64 	%fd8, 0d3FF0000000000000, %fd7, %p3;
	cvt.rzi.u32.f64 	%r2, %fd8;
	cvt.rn.f64.u32 	%fd9, %r2;
	add.s32 	%r15, %r9, -1;
	cvt.rn.f64.s32 	%fd10, %r15;
	{
	.reg .b32 %temp; 
	mov.b64 	{%temp, %r16}, %fd10;
	}
	shr.u32 	%r17, %r16, 20;
	and.b32  	%r18, %r17, 2047;
	add.s32 	%r19, %r18, -1012;
	mov.b64 	%rd10, %fd10;
	shl.b64 	%rd11, %rd10, %r19;
	setp.eq.s64 	%p4, %rd11, -9223372036854775808;
	{ // callseq 1, 0
	.param .b64 param0;
	st.param.f64 	[param0], %fd10;
	.param .b64 retval0;
	call.uni (retval0), 
	__internal_accurate_pow, 
	(
	param0
	);
	ld.param.f64 	%fd11, [retval0];
	} // callseq 1
	neg.f64 	%fd13, %fd11;
	selp.f64 	%fd14, %fd13, %fd11, %p4;
	selp.f64 	%fd15, %fd14, %fd11, %p2;
	setp.eq.s32 	%p5, %r15, 0;
	selp.f64 	%fd16, 0d3FF0000000000000, %fd15, %p5;
	div.rn.f64 	%fd17, %fd9, %fd16;
	cvt.rzi.u32.f64 	%r20, %fd17;
	shr.u32 	%r3, %r20, 1;
	rem.u32 	%r21, %r1, %r20;
	setp.ge.u32 	%p6, %r21, %r3;
	@%p6 bra 	$L__BB0_6;
	div.u32 	%r22, %r1, %r2;
	and.b32  	%r23, %r22, 1;
	setp.eq.b32 	%p7, %r23, 1;
	@%p7 bra 	$L__BB0_4;
	mul.wide.u32 	%rd15, %r1, 4;
	add.s64 	%rd2, %rd1, %rd15;
	ld.global.u32 	%r4, [%rd2];
	add.s32 	%r25, %r3, %r1;
	mul.wide.u32 	%rd16, %r25, 4;
	add.s64 	%rd3, %rd1, %rd16;
	ld.global.u32 	%r5, [%rd3];
	setp.le.s32 	%p9, %r4, %r5;
	@%p9 bra 	$L__BB0_6;
	st.global.u32 	[%rd2], %r5;
	st.global.u32 	[%rd3], %r4;
	bra.uni 	$L__BB0_6;
$L__BB0_4:
	mul.wide.u32 	%rd13, %r1, 4;
	add.s64 	%rd4, %rd1, %rd13;
	ld.global.u32 	%r6, [%rd4];
	add.s32 	%r24, %r3, %r1;
	mul.wide.u32 	%rd14, %r24, 4;
	add.s64 	%rd5, %rd1, %rd14;
	ld.global.u32 	%r7, [%rd5];
	setp.ge.s32 	%p8, %r6, %r7;
	@%p8 bra 	$L__BB0_6;
	st.global.u32 	[%rd4], %r7;
	st.global.u32 	[%rd5], %r6;
$L__BB0_6:
	ret;

}
.func  (.param .b64 func_retval0) __internal_accurate_pow(
	.param .b64 __internal_accurate_pow_param_0
)
{
	.reg .pred 	%p<8>;
	.reg .b32 	%r<46>;
	.reg .b32 	%f<3>;
	.reg .b64 	%fd<109>;

	ld.param.f64 	%fd10, [__internal_accurate_pow_param_0];
	mov.f64 	%fd11, 0d4000000000000000;
	{
	.reg .b32 %temp; 
	mov.b64 	{%temp, %r8}, %fd11;
	}
	{
	.reg .b32 %temp; 
	mov.b64 	{%r9, %temp}, %fd11;
	}
	shr.u32 	%r10, %r8, 20;
	setp.lt.u32 	%p1, %r8, 1048576;
	mov.f64 	%fd12, 0d4360000000000000;
	{
	.reg .b32 %temp; 
	mov.b64 	{%temp, %r11}, %fd12;
	}
	{
	.reg .b32 %temp; 
	mov.b64 	{%r12, %temp}, %fd12;
	}
	shr.u32 	%r13, %r11, 20;
	add.s32 	%r14, %r13, -54;
	selp.b32 	%r15, %r12, %r9, %p1;
	selp.b32 	%r16, %r11, %r8, %p1;
	selp.b32 	%r1, %r14, %r10, %p1;
	add.s32 	%r45, %r1, -1023;
	and.b32  	%r17, %r16, -2146435073;
	or.b32  	%r18, %r17, 1072693248;
	mov.b64 	%fd107, {%r15, %r18};
	setp.lt.u32 	%p2, %r18, 1073127583;
	@%p2 bra 	$L__BB1_2;
	{
	.reg .b32 %temp; 
	mov.b64 	{%r19, %temp}, %fd107;
	}
	{
	.reg .b32 %temp; 
	mov.b64 	{%temp, %r20}, %fd107;
	}
	add.s32 	%r21, %r20, -1048576;
	mov.b64 	%fd107, {%r19, %r21};
	add.s32 	%r45, %r1, -1022;
$L__BB1_2:
	add.f64 	%fd13, %fd107, 0dBFF0000000000000;
	add.f64 	%fd14, %fd107, 0d3FF0000000000000;
	rcp.approx.ftz.f64 	%fd15, %fd14;
	neg.f64 	%fd16, %fd14;
	fma.rn.f64 	%fd17, %fd16, %fd15, 0d3FF0000000000000;
	fma.rn.f64 	%fd18, %fd17, %fd17, %fd17;
	fma.rn.f64 	%fd19, %fd18, %fd15, %fd15;
	mul.f64 	%fd20, %fd13, %fd19;
	fma.rn.f64 	%fd21, %fd13, %fd19, %fd20;
	mul.f64 	%fd22, %fd21, %fd21;
	fma.rn.f64 	%fd23, %fd22, 0d3EB0F5FF7D2CAFE2, 0d3ED0F5D241AD3B5A;
	fma.rn.f64 	%fd24, %fd23, %fd22, 0d3EF3B20A75488A3F;
	fma.rn.f64 	%fd25, %fd24, %fd22, 0d3F1745CDE4FAECD5;
	fma.rn.f64 	%fd26, %fd25, %fd22, 0d3F3C71C7258A578B;
	fma.rn.f64 	%fd27, %fd26, %fd22, 0d3F6249249242B910;
	fma.rn.f64 	%fd28, %fd27, %fd22, 0d3F89999999999DFB;
	sub.f64 	%fd29, %fd13, %fd21;
	add.f64 	%fd30, %fd29, %fd29;
	neg.f64 	%fd31, %fd21;
	fma.rn.f64 	%fd32, %fd31, %fd13, %fd30;
	mul.f64 	%fd33, %fd19, %fd32;
	fma.rn.f64 	%fd34, %fd22, %fd28, 0d3FB5555555555555;
	mov.f64 	%fd35, 0d3FB5555555555555;
	sub.f64 	%fd36, %fd35, %fd34;
	fma.rn.f64 	%fd37, %fd22, %fd28, %fd36;
	add.f64 	%fd38, %fd37, 0dBC46A4CB00B9E7B0;
	add.f64 	%fd39, %fd34, %fd38;
	sub.f64 	%fd40, %fd34, %fd39;
	add.f64 	%fd41, %fd38, %fd40;
	mul.rn.f64 	%fd42, %fd21, %fd21;
	neg.f64 	%fd43, %fd42;
	fma.rn.f64 	%fd44, %fd21, %fd21, %fd43;
	{
	.reg .b32 %temp; 
	mov.b64 	{%r22, %temp}, %fd33;
	}
	{
	.reg .b32 %temp; 
	mov.b64 	{%temp, %r23}, %fd33;
	}
	add.s32 	%r24, %r23, 1048576;
	mov.b64 	%fd45, {%r22, %r24};
	fma.rn.f64 	%fd46, %fd21, %fd45, %fd44;
	mul.rn.f64 	%fd47, %fd42, %fd21;
	neg.f64 	%fd48, %fd47;
	fma.rn.f64 	%fd49, %fd42, %fd21, %fd48;
	fma.rn.f64 	%fd50, %fd42, %fd33, %fd49;
	fma.rn.f64 	%fd51, %fd46, %fd21, %fd50;
	mul.rn.f64 	%fd52, %fd39, %fd47;
	neg.f64 	%fd53, %fd52;
	fma.rn.f64 	%fd54, %fd39, %fd47, %fd53;
	fma.rn.f64 	%fd55, %fd39, %fd51, %fd54;
	fma.rn.f64 	%fd56, %fd41, %fd47, %fd55;
	add.f64 	%fd57, %fd52, %fd56;
	sub.f64 	%fd58, %fd52, %fd57;
	add.f64 	%fd59, %fd56, %fd58;
	add.f64 	%fd60, %fd21, %fd57;
	sub.f64 	%fd61, %fd21, %fd60;
	add.f64 	%fd62, %fd57, %fd61;
	add.f64 	%fd63, %fd59, %fd62;
	add.f64 	%fd64, %fd33, %fd63;
	add.f64 	%fd65, %fd60, %fd64;
	sub.f64 	%fd66, %fd60, %fd65;
	add.f64 	%fd67, %fd64, %fd66;
	xor.b32  	%r25, %r45, -2147483648;
	mov.b32 	%r26, 1127219200;
	mov.b64 	%fd68, {%r25, %r26};
	mov.b32 	%r27, -2147483648;
	mov.b64 	%fd69, {%r27, %r26};
	sub.f64 	%fd70, %fd68, %fd69;
	fma.rn.f64 	%fd71, %fd70, 0d3FE62E42FEFA39EF, %fd65;
	fma.rn.f64 	%fd72, %fd70, 0dBFE62E42FEFA39EF, %fd71;
	sub.f64 	%fd73, %fd72, %fd65;
	sub.f64 	%fd74, %fd67, %fd73;
	fma.rn.f64 	%fd75, %fd70, 0d3C7ABC9E3B39803F, %fd74;
	add.f64 	%fd76, %fd71, %fd75;
	sub.f64 	%fd77, %fd71, %fd76;
	add.f64 	%fd78, %fd75, %fd77;
	{
	.reg .b32 %temp; 
	mov.b64 	{%temp, %r28}, %fd10;
	}
	{
	.reg .b32 %temp; 
	mov.b64 	{%r29, %temp}, %fd10;
	}
	shl.b32 	%r30, %r28, 1;
	setp.gt.u32 	%p3, %r30, -33554433;
	and.b32  	%r31, %r28, -15728641;
	selp.b32 	%r32, %r31, %r28, %p3;
	mov.b64 	%fd79, {%r29, %r32};
	mul.rn.f64 	%fd80, %fd76, %fd79;
	neg.f64 	%fd81, %fd80;
	fma.rn.f64 	%fd82, %fd76, %fd79, %fd81;
	fma.rn.f64 	%fd83, %fd78, %fd79, %fd82;
	add.f64 	%fd4, %fd80, %fd83;
	sub.f64 	%fd84, %fd80, %fd4;
	add.f64 	%fd5, %fd83, %fd84;
	fma.rn.f64 	%fd85, %fd4, 0d3FF71547652B82FE, 0d4338000000000000;
	{
	.reg .b32 %temp; 
	mov.b64 	{%r5, %temp}, %fd85;
	}
	mov.f64 	%fd86, 0dC338000000000000;
	add.rn.f64 	%fd87, %fd85, %fd86;
	fma.rn.f64 	%fd88, %fd87, 0dBFE62E42FEFA39EF, %fd4;
	fma.rn.f64 	%fd89, %fd87, 0dBC7ABC9E3B39803F, %fd88;
	fma.rn.f64 	%fd90, %fd89, 0d3E5ADE1569CE2BDF, 0d3E928AF3FCA213EA;
	fma.rn.f64 	%fd91, %fd90, %fd89, 0d3EC71DEE62401315;
	fma.rn.f64 	%fd92, %fd91, %fd89, 0d3EFA01997C89EB71;
	fma.rn.f64 	%fd93, %fd92, %fd89, 0d3F2A01A014761F65;
	fma.rn.f64 	%fd94, %fd93, %fd89, 0d3F56C16C1852B7AF;
	fma.rn.f64 	%fd95, %fd94, %fd89, 0d3F81111111122322;
	fma.rn.f64 	%fd96, %fd95, %fd89, 0d3FA55555555502A1;
	fma.rn.f64 	%fd97, %fd96, %fd89, 0d3FC5555555555511;
	fma.rn.f64 	%fd98, %fd97, %fd89, 0d3FE000000000000B;
	fma.rn.f64 	%fd99, %fd98, %fd89, 0d3FF0000000000000;
	fma.rn.f64 	%fd100, %fd99, %fd89, 0d3FF0000000000000;
	{
	.reg .b32 %temp; 
	mov.b64 	{%r6, %temp}, %fd100;
	}
	{
	.reg .b32 %temp; 
	mov.b64 	{%temp, %r7}, %fd100;
	}
	shl.b32 	%r33, %r5, 20;
	add.s32 	%r34, %r33, %r7;
	mov.b64 	%fd108, {%r6, %r34};
	{
	.reg .b32 %temp; 
	mov.b64 	{%temp, %r35}, %fd4;
	}
	mov.b32 	%f2, %r35;
	abs.f32 	%f1, %f2;
	setp.lt.f32 	%p4, %f1, 0f4086232B;
	@%p4 bra 	$L__BB1_5;
	setp.lt.f64 	%p5, %fd4, 0d0000000000000000;
	add.f64 	%fd101, %fd4, 0d7FF0000000000000;
	selp.f64 	%fd108, 0d0000000000000000, %fd101, %p5;
	setp.geu.f32 	%p6, %f1, 0f40874800;
	@%p6 bra 	$L__BB1_5;
	shr.u32 	%r36, %r5, 31;
	add.s32 	%r37, %r5, %r36;
	shr.s32 	%r38, %r37, 1;
	shl.b32 	%r39, %r38, 20;
	add.s32 	%r40, %r7, %r39;
	mov.b64 	%fd102, {%r6, %r40};
	sub.s32 	%r41, %r5, %r38;
	shl.b32 	%r42, %r41, 20;
	add.s32 	%r43, %r42, 1072693248;
	mov.b32 	%r44, 0;
	mov.b64 	%fd103, {%r44, %r43};
	mul.f64 	%fd108, %fd103, %fd102;
$L__BB1_5:
	abs.f64 	%fd104, %fd108;
	setp.eq.f64 	%p7, %fd104, 0d7FF0000000000000;
	fma.rn.f64 	%fd105, %fd108, %fd5, %fd108;
	selp.f64 	%fd106, %fd108, %fd105, %p7;
	st.param.f64 	[func_retval0], %fd106;
	ret;

}


// ===== COMPILED SASS (sm_100) =====

	.target	sm_100

	.elftype	@"ET_EXEC"


//--------------------- .note.nv.tkinfo           --------------------------
	.section	.note.nv.tkinfo,"",@"SHT_NOTE"
	.sectionflags	@"SHF_NOTE_NV_TKINFO"
	.tkinfo
        /*0018*/ 	.word	0x00000002
        /*0030*/ 	.string	""
        /*0030*/ 	.string	"ptxas"
        /*0030*/ 	.string	"Cuda compilation tools, release 13.0, V13.0.88"
        /*0030*/ 	.string	"Build cuda_13.0.r13.0/compiler.36424714_0"
        /*0030*/ 	.string	"-arch sm_100 -m 64 "



//--------------------- .note.nv.cuinfo           --------------------------
	.section	.note.nv.cuinfo,"",@"SHT_NOTE"
	.sectionflags	@"SHF_NOTE_NV_CUINFO"
        /*0018*/ 	.short	0x0002
        /*001a*/ 	.short	0x0064
        /*001c*/ 	.short	0x0082
	.zero		2


//--------------------- .nv.info                  --------------------------
	.section	.nv.info,"",@"SHT_CUDA_INFO"
	.align	4


	//----- nvinfo : EIATTR_REGCOUNT
	.align		4
        /*0000*/ 	.byte	0x04, 0x2f
        /*0002*/ 	.short	(.L_1 - .L_0)
	.align		4
.L_0:
        /*0004*/ 	.word	index@(_Z11bitonicSortPimii)
        /*0008*/ 	.word	0x0000001e


	//----- nvinfo : EIATTR_FRAME_SIZE
	.align		4
.L_1:
        /*000c*/ 	.byte	0x04, 0x11
        /*000e*/ 	.short	(.L_3 - .L_2)
	.align		4
.L_2:
        /*0010*/ 	.word	index@($_Z11bitonicSortPimii$__internal_accurate_pow)
        /*0014*/ 	.word	0x00000000


	//----- nvinfo : EIATTR_FRAME_SIZE
	.align		4
.L_3:
        /*0018*/ 	.byte	0x04, 0x11
        /*001a*/ 	.short	(.L_5 - .L_4)
	.align		4
.L_4:
        /*001c*/ 	.word	index@($__internal_0_$__cuda_sm20_div_rn_f64_full)
        /*0020*/ 	.word	0x00000000


	//----- nvinfo : EIATTR_FRAME_SIZE
	.align		4
.L_5:
        /*0024*/ 	.byte	0x04, 0x11
        /*0026*/ 	.short	(.L_7 - .L_6)
	.align		4
.L_6:
        /*0028*/ 	.word	index@(_Z11bitonicSortPimii)
        /*002c*/ 	.word	0x00000000


	//----- nvinfo : EIATTR_MIN_STACK_SIZE
	.align		4
.L_7:
        /*0030*/ 	.byte	0x04, 0x12
        /*0032*/ 	.short	(.L_9 - .L_8)
	.align		4
.L_8:
        /*0034*/ 	.word	index@(_Z11bitonicSortPimii)
        /*0038*/ 	.word	0x00000000
.L_9:


//--------------------- .nv.compat                --------------------------
	.section	.nv.compat,"",@"SHT_CUDA_COMPAT_INFO"
	.align	4
        /*0000*/ 	.byte	0x02, 0x09, 0x00, 0x00, 0x02, 0x02, 0x01, 0x00, 0x02, 0x05, 0x05, 0x00, 0x03, 0x07, 0x01, 0x01
        /*0010*/ 	.byte	0x02, 0x03, 0x00, 0x00, 0x02, 0x06, 0x01, 0x00, 0x04, 0x0b, 0x08, 0x00, 0x01, 0x00, 0x00, 0x00
        /*0020*/ 	.byte	0x00, 0x00, 0x00, 0x00


//--------------------- .nv.info._Z11bitonicSortPimii --------------------------
	.section	.nv.info._Z11bitonicSortPimii,"",@"SHT_CUDA_INFO"
	.sectionflags	@""
	.align	4


	//----- nvinfo : EIATTR_CUDA_API_VERSION
	.align		4
        /*0000*/ 	.byte	0x04, 0x37
        /*0002*/ 	.short	(.L_11 - .L_10)
.L_10:
        /*0004*/ 	.word	0x00000082


	//----- nvinfo : EIATTR_KPARAM_INFO
	.align		4
.L_11:
        /*0008*/ 	.byte	0x04, 0x17
        /*000a*/ 	.short	(.L_13 - .L_12)
.L_12:
        /*000c*/ 	.word	0x00000000
        /*0010*/ 	.short	0x0003
        /*0012*/ 	.short	0x0014
        /*0014*/ 	.byte	0x00, 0xf0, 0x11, 0x00


	//----- nvinfo : EIATTR_KPARAM_INFO
	.align		4
.L_13:
        /*0018*/ 	.byte	0x04, 0x17
        /*001a*/ 	.short	(.L_15 - .L_14)
.L_14:
        /*001c*/ 	.word	0x00000000
        /*0020*/ 	.short	0x0002
        /*0022*/ 	.short	0x0010
        /*0024*/ 	.byte	0x00, 0xf0, 0x11, 0x00


	//----- nvinfo : EIATTR_KPARAM_INFO
	.align		4
.L_15:
        /*0028*/ 	.byte	0x04, 0x17
        /*002a*/ 	.short	(.L_17 - .L_16)
.L_16:
        /*002c*/ 	.word	0x00000000
        /*0030*/ 	.short	0x0001
        /*0032*/ 	.short	0x0008
        /*0034*/ 	.byte	0x00, 0xf0, 0x21, 0x00


	//----- nvinfo : EIATTR_KPARAM_INFO
	.align		4
.L_17:
        /*0038*/ 	.byte	0x04, 0x17
        /*003a*/ 	.short	(.L_19 - .L_18)
.L_18:
        /*003c*/ 	.word	0x00000000
        /*0040*/ 	.short	0x0000
        /*0042*/ 	.short	0x0000
        /*0044*/ 	.byte	0x00, 0xf5, 0x21, 0x00


	//----- nvinfo : EIATTR_SPARSE_MMA_MASK
	.align		4
.L_19:
        /*0048*/ 	.byte	0x03, 0x50
        /*004a*/ 	.short	0x0000


	//----- nvinfo : EIATTR_MAXREG_COUNT
	.align		4
        /*004c*/ 	.byte	0x03, 0x1b
        /*004e*/ 	.short	0x00ff


	//----- nvinfo : EIATTR_MERCURY_ISA_VERSION
	.align		4
        /*0050*/ 	.byte	0x03, 0x5f
        /*0052*/ 	.short	0x0101


	//----- nvinfo : EIATTR_VRC_CTA_INIT_COUNT
	.align		4
        /*0054*/ 	.byte	0x02, 0x4a
	.zero		1
	.zero		1


	//----- nvinfo : EIATTR_EXIT_INSTR_OFFSETS
	.align		4
        /*0058*/ 	.byte	0x04, 0x1c
        /*005a*/ 	.short	(.L_21 - .L_20)


	//   ....[0]....
.L_20:
        /*005c*/ 	.word	0x000003b0


	//   ....[1]....
        /*0060*/ 	.word	0x00000590


	//   ....[2]....
        /*0064*/ 	.word	0x000005c0


	//   ....[3]....
        /*0068*/ 	.word	0x00000640


	//   ....[4]....
        /*006c*/ 	.word	0x00000670


	//----- nvinfo : EIATTR_CRS_STACK_SIZE
	.align		4
.L_21:
        /*0070*/ 	.byte	0x04, 0x1e
        /*0072*/ 	.short	(.L_23 - .L_22)
.L_22:
        /*0074*/ 	.word	0x00000000


	//----- nvinfo : EIATTR_CBANK_PARAM_SIZE
	.align		4
.L_23:
        /*0078*/ 	.byte	0x03, 0x19
        /*007a*/ 	.short	0x0018


	//----- nvinfo : EIATTR_PARAM_CBANK
	.align		4
        /*007c*/ 	.byte	0x04, 0x0a
        /*007e*/ 	.short	(.L_25 - .L_24)
	.align		4
.L_24:
        /*0080*/ 	.word	index@(.nv.constant0._Z11bitonicSortPimii)
        /*0084*/ 	.short	0x0380
        /*0086*/ 	.short	0x0018


	//----- nvinfo : EIATTR_SW_WAR
	.align		4
.L_25:
        /*0088*/ 	.byte	0x04, 0x36
        /*008a*/ 	.short	(.L_27 - .L_26)
.L_26:
        /*008c*/ 	.word	0x00000008
.L_27:


//--------------------- .nv.callgraph             --------------------------
	.section	.nv.callgraph,"",@"SHT_CUDA_CALLGRAPH"
	.align	4
	.sectionentsize	8
	.align		4
        /*0000*/ 	.word	0x00000000
	.align		4
        /*0004*/ 	.word	0xffffffff
	.align		4
        /*0008*/ 	.word	0x00000000
	.align		4
        /*000c*/ 	.word	0xfffffffe
	.align		4
        /*0010*/ 	.word	0x00000000
	.align		4
        /*0014*/ 	.word	0xfffffffd
	.align		4
        /*0018*/ 	.word	0x00000000
	.align		4
        /*001c*/ 	.word	0xfffffffc


//--------------------- .text._Z11bitonicSortPimii --------------------------
	.section	.text._Z11bitonicSortPimii,"ax",@progbits
	.align	128
        .global         _Z11bitonicSortPimii
        .type           _Z11bitonicSortPimii,@function
        .size           _Z11bitonicSortPimii,(.L_x_10 - _Z11bitonicSortPimii)
        .other          _Z11bitonicSortPimii,@"STO_CUDA_ENTRY STV_DEFAULT"
_Z11bitonicSortPimii:
.text._Z11bitonicSortPimii:
[----:B------:R-:W-:Y:S01]  /*0000*/  LDC R1, c[0x0][0x37c] ;  /* 0x0000df00ff017b82 */ /* 0x000fe20000000800 */
[----:B------:R-:W0:Y:S02]  /*0010*/  LDCU UR4, c[0x0][0x390] ;  /* 0x00007200ff0477ac */ /* 0x000e240008000800 */
[----:B0-----:R-:W0:Y:S02]  /*0020*/  I2F.F64 R24, UR4 ;  /* 0x0000000400187d12 */ /* 0x001e240008201c00 */
[----:B0-----:R-:W-:Y:S01]  /*0030*/  IMAD.MOV.U32 R26, RZ, RZ, R24 ;  /* 0x000000ffff1a7224 */ /* 0x001fe200078e0018 */
[----:B------:R-:W-:-:S07]  /*0040*/  MOV R24, 0x60 ;  /* 0x0000006000187802 */ /* 0x000fce0000000f00 */
[----:B------:R-:W-:Y:S05]  /*0050*/  CALL.REL.NOINC `($_Z11bitonicSortPimii$__internal_accurate_pow) ;  /* 0x0000000800f07944 */ /* 0x000fea0003c00000 */
[----:B------:R-:W0:Y:S02]  /*0060*/  LDCU.64 UR4, c[0x0][0x390] ;  /* 0x00007200ff0477ac */ /* 0x000e240008000a00 */
[----:B0-----:R-:W-:Y:S01]  /*0070*/  ISETP.NE.AND P0, PT, RZ, UR4, PT ;  /* 0x00000004ff007c0c */ /* 0x001fe2000bf05270 */
[----:B------:R-:W-:-:S03]  /*0080*/  UIADD3 UR4, UPT, UPT, UR5, -0x1, URZ ;  /* 0xffffffff05047890 */ /* 0x000fc6000fffe0ff */
[----:B------:R-:W-:Y:S02]  /*0090*/  FSEL R2, R2, RZ, P0 ;  /* 0x000000ff02027208 */ /* 0x000fe40000000000 */
[----:B------:R-:W-:-:S04]  /*00a0*/  FSEL R3, R6, 1.875, P0 ;  /* 0x3ff0000006037808 */ /* 0x000fc80000000000 */
[----:B------:R-:W0:Y:S08]  /*00b0*/  F2I.U32.F64.TRUNC R0, R2 ;  /* 0x0000000200007311 */ /* 0x000e30000030d000 */
[----:B------:R-:W1:Y:S08]  /*00c0*/  I2F.F64 R24, UR4 ;  /* 0x0000000400187d12 */ /* 0x000e700008201c00 */
[----:B0-----:R0:W2:Y:S01]  /*00d0*/  I2F.F64.U32 R4, R0 ;  /* 0x0000000000047312 */ /* 0x0010a20000201800 */
[----:B-1----:R-:W-:Y:S01]  /*00e0*/  IMAD.MOV.U32 R26, RZ, RZ, R24 ;  /* 0x000000ffff1a7224 */ /* 0x002fe200078e0018 */
[----:B0-----:R-:W-:-:S07]  /*00f0*/  MOV R24, 0x110 ;  /* 0x0000011000187802 */ /* 0x001fce0000000f00 */
[----:B--2---:R-:W-:Y:S05]  /*0100*/  CALL.REL.NOINC `($_Z11bitonicSortPimii$__internal_accurate_pow) ;  /* 0x0000000800c47944 */ /* 0x004fea0003c00000 */
[----:B------:R-:W-:Y:S02]  /*0110*/  ISETP.NE.AND P0, PT, RZ, UR4, PT ;  /* 0x00000004ff007c0c */ /* 0x000fe4000bf05270 */
[----:B------:R-:W-:Y:S02]  /*0120*/  FSETP.GEU.AND P1, PT, |R5|, 6.5827683646048100446e-37, PT ;  /* 0x036000000500780b */ /* 0x000fe40003f2e200 */
[----:B------:R-:W-:Y:S02]  /*0130*/  FSEL R7, R6, 1.875, P0 ;  /* 0x3ff0000006077808 */ /* 0x000fe40000000000 */
[----:B------:R-:W-:Y:S01]  /*0140*/  FSEL R6, R2, RZ, P0 ;  /* 0x000000ff02067208 */ /* 0x000fe20000000000 */
[----:B------:R-:W-:Y:S01]  /*0150*/  IMAD.MOV.U32 R2, RZ, RZ, 0x1 ;  /* 0x00000001ff027424 */ /* 0x000fe200078e00ff */
[----:B------:R-:W0:Y:S05]  /*0160*/  MUFU.RCP64H R3, R7 ;  /* 0x0000000700037308 */ /* 0x000e2a0000001800 */
[----:B0-----:R-:W-:-:S08]  /*0170*/  DFMA R8, -R6, R2, 1 ;  /* 0x3ff000000608742b */ /* 0x001fd00000000102 */
[----:B------:R-:W-:-:S08]  /*0180*/  DFMA R8, R8, R8, R8 ;  /* 0x000000080808722b */ /* 0x000fd00000000008 */
[----:B------:R-:W-:-:S08]  /*0190*/  DFMA R8, R2, R8, R2 ;  /* 0x000000080208722b */ /* 0x000fd00000000002 */
[----:B------:R-:W-:-:S08]  /*01a0*/  DFMA R2, -R6, R8, 1 ;  /* 0x3ff000000602742b */ /* 0x000fd00000000108 */
[----:B------:R-:W-:Y:S01]  /*01b0*/  DFMA R2, R8, R2, R8 ;  /* 0x000000020802722b */ /* 0x000fe20000000008 */
[----:B------:R-:W0:Y:S07]  /*01c0*/  S2R R9, SR_TID.X ;  /* 0x0000000000097919 */ /* 0x000e2e0000002100 */
[----:B------:R-:W-:-:S08]  /*01d0*/  DMUL R10, R4, R2 ;  /* 0x00000002040a7228 */ /* 0x000fd00000000000 */
[----:B------:R-:W-:-:S08]  /*01e0*/  DFMA R12, -R6, R10, R4 ;  /* 0x0000000a060c722b */ /* 0x000fd00000000104 */
[----:B------:R-:W-:-:S10]  /*01f0*/  DFMA R2, R2, R12, R10 ;  /* 0x0000000c0202722b */ /* 0x000fd4000000000a */
[----:B------:R-:W-:-:S05]  /*0200*/  FFMA R8, RZ, R7, R3 ;  /* 0x00000007ff087223 */ /* 0x000fca0000000003 */
[----:B------:R-:W-:-:S13]  /*0210*/  FSETP.GT.AND P0, PT, |R8|, 1.469367938527859385e-39, PT ;  /* 0x001000000800780b */ /* 0x000fda0003f04200 */
[----:B0-----:R-:W-:Y:S05]  /*0220*/  @P0 BRA P1, `(.L_x_0) ;  /* 0x0000000000100947 */ /* 0x001fea0000800000 */
[----:B------:R-:W-:-:S07]  /*0230*/  MOV R8, 0x250 ;  /* 0x0000025000087802 */ /* 0x000fce0000000f00 */
[----:B------:R-:W-:Y:S05]  /*0240*/  CALL.REL.NOINC `($__internal_0_$__cuda_sm20_div_rn_f64_full) ;  /* 0x00000004000c7944 */ /* 0x000fea0003c00000 */
[----:B------:R-:W-:Y:S02]  /*0250*/  IMAD.MOV.U32 R2, RZ, RZ, R14 ;  /* 0x000000ffff027224 */ /* 0x000fe400078e000e */
[----:B------:R-:W-:-:S07]  /*0260*/  IMAD.MOV.U32 R3, RZ, RZ, R15 ;  /* 0x000000ffff037224 */ /* 0x000fce00078e000f */
.L_x_0:
[----:B------:R-:W0:Y:S08]  /*0270*/  F2I.U32.F64.TRUNC R2, R2 ;  /* 0x0000000200027311 */ /* 0x000e30000030d000 */
[----:B0-----:R-:W0:Y:S01]  /*0280*/  I2F.U32.RP R6, R2 ;  /* 0x0000000200067306 */ /* 0x001e220000209000 */
[----:B------:R-:W-:Y:S01]  /*0290*/  IMAD.MOV R7, RZ, RZ, -R2 ;  /* 0x000000ffff077224 */ /* 0x000fe200078e0a02 */
[----:B------:R-:W-:-:S06]  /*02a0*/  ISETP.NE.U32.AND P1, PT, R2, RZ, PT ;  /* 0x000000ff0200720c */ /* 0x000fcc0003f25070 */
[----:B0-----:R-:W0:Y:S02]  /*02b0*/  MUFU.RCP R6, R6 ;  /* 0x0000000600067308 */ /* 0x001e240000001000 */
[----:B0-----:R-:W-:-:S06]  /*02c0*/  VIADD R4, R6, 0xffffffe ;  /* 0x0ffffffe06047836 */ /* 0x001fcc0000000000 */
[----:B------:R0:W1:Y:S02]  /*02d0*/  F2I.FTZ.U32.TRUNC.NTZ R5, R4 ;  /* 0x0000000400057305 */ /* 0x000064000021f000 */
[----:B0-----:R-:W-:Y:S02]  /*02e0*/  IMAD.MOV.U32 R4, RZ, RZ, RZ ;  /* 0x000000ffff047224 */ /* 0x001fe400078e00ff */
[----:B-1----:R-:W-:-:S04]  /*02f0*/  IMAD R7, R7, R5, RZ ;  /* 0x0000000507077224 */ /* 0x002fc800078e02ff */
[----:B------:R-:W-:-:S06]  /*0300*/  IMAD.HI.U32 R8, R5, R7, R4 ;  /* 0x0000000705087227 */ /* 0x000fcc00078e0004 */
[----:B------:R-:W-:-:S04]  /*0310*/  IMAD.HI.U32 R8, R8, R9, RZ ;  /* 0x0000000908087227 */ /* 0x000fc800078e00ff */
[----:B------:R-:W-:-:S04]  /*0320*/  IMAD.MOV R8, RZ, RZ, -R8 ;  /* 0x000000ffff087224 */ /* 0x000fc800078e0a08 */
[----:B------:R-:W-:Y:S01]  /*0330*/  IMAD R3, R2, R8, R9 ;  /* 0x0000000802037224 */ /* 0x000fe200078e0209 */
[----:B------:R-:W-:-:S04]  /*0340*/  SHF.R.U32.HI R8, RZ, 0x1, R2 ;  /* 0x00000001ff087819 */ /* 0x000fc80000011602 */
[----:B------:R-:W-:-:S13]  /*0350*/  ISETP.GE.U32.AND P0, PT, R3, R2, PT ;  /* 0x000000020300720c */ /* 0x000fda0003f06070 */
[----:B------:R-:W-:-:S05]  /*0360*/  @P0 IMAD.IADD R3, R3, 0x1, -R2 ;  /* 0x0000000103030824 */ /* 0x000fca00078e0a02 */
[----:B------:R-:W-:-:S13]  /*0370*/  ISETP.GE.U32.AND P0, PT, R3, R2, PT ;  /* 0x000000020300720c */ /* 0x000fda0003f06070 */
[----:B------:R-:W-:Y:S01]  /*0380*/  @P0 IMAD.IADD R3, R3, 0x1, -R2 ;  /* 0x0000000103030824 */ /* 0x000fe200078e0a02 */
[----:B------:R-:W-:-:S04]  /*0390*/  @!P1 LOP3.LUT R3, RZ, R2, RZ, 0x33, !PT ;  /* 0x00000002ff039212 */ /* 0x000fc800078e33ff */
[----:B------:R-:W-:-:S13]  /*03a0*/  ISETP.GE.U32.AND P0, PT, R3, R8, PT ;  /* 0x000000080300720c */ /* 0x000fda0003f06070 */
[----:B------:R-:W-:Y:S05]  /*03b0*/  @P0 EXIT ;  /* 0x000000000000094d */ /* 0x000fea0003800000 */
[----:B------:R-:W0:Y:S01]  /*03c0*/  I2F.U32.RP R4, R0 ;  /* 0x0000000000047306 */ /* 0x000e220000209000 */
[----:B------:R-:W-:Y:S01]  /*03d0*/  IMAD.MOV R5, RZ, RZ, -R0 ;  /* 0x000000ffff057224 */ /* 0x000fe200078e0a00 */
[----:B------:R-:W-:Y:S01]  /*03e0*/  ISETP.NE.U32.AND P2, PT, R0, RZ, PT ;  /* 0x000000ff0000720c */ /* 0x000fe20003f45070 */
[----:B------:R-:W1:Y:S05]  /*03f0*/  LDCU.64 UR4, c[0x0][0x358] ;  /* 0x00006b00ff0477ac */ /* 0x000e6a0008000a00 */
[----:B0-----:R-:W0:Y:S02]  /*0400*/  MUFU.RCP R4, R4 ;  /* 0x0000000400047308 */ /* 0x001e240000001000 */
[----:B0-----:R-:W-:-:S06]  /*0410*/  VIADD R2, R4, 0xffffffe ;  /* 0x0ffffffe04027836 */ /* 0x001fcc0000000000 */
[----:B------:R0:W2:Y:S02]  /*0420*/  F2I.FTZ.U32.TRUNC.NTZ R3, R2 ;  /* 0x0000000200037305 */ /* 0x0000a4000021f000 */
[----:B0-----:R-:W-:Y:S02]  /*0430*/  IMAD.MOV.U32 R2, RZ, RZ, RZ ;  /* 0x000000ffff027224 */ /* 0x001fe400078e00ff */
[----:B--2---:R-:W-:-:S04]  /*0440*/  IMAD R5, R5, R3, RZ ;  /* 0x0000000305057224 */ /* 0x004fc800078e02ff */
[----:B------:R-:W-:-:S06]  /*0450*/  IMAD.HI.U32 R6, R3, R5, R2 ;  /* 0x0000000503067227 */ /* 0x000fcc00078e0002 */
[----:B------:R-:W-:-:S04]  /*0460*/  IMAD.HI.U32 R6, R6, R9, RZ ;  /* 0x0000000906067227 */ /* 0x000fc800078e00ff */
[----:B------:R-:W-:-:S04]  /*0470*/  IMAD.MOV R3, RZ, RZ, -R6 ;  /* 0x000000ffff037224 */ /* 0x000fc800078e0a06 */
[----:B------:R-:W-:-:S05]  /*0480*/  IMAD R3, R0, R3, R9 ;  /* 0x0000000300037224 */ /* 0x000fca00078e0209 */
[----:B------:R-:W-:-:S13]  /*0490*/  ISETP.GE.U32.AND P0, PT, R3, R0, PT ;  /* 0x000000000300720c */ /* 0x000fda0003f06070 */
[----:B------:R-:W-:Y:S02]  /*04a0*/  @P0 IMAD.IADD R3, R3, 0x1, -R0 ;  /* 0x0000000103030824 */ /* 0x000fe400078e0a00 */
[----:B------:R-:W-:-:S03]  /*04b0*/  @P0 VIADD R6, R6, 0x1 ;  /* 0x0000000106060836 */ /* 0x000fc60000000000 */
[----:B------:R-:W-:-:S13]  /*04c0*/  ISETP.GE.U32.AND P1, PT, R3, R0, PT ;  /* 0x000000000300720c */ /* 0x000fda0003f26070 */
[----:B------:R-:W-:Y:S01]  /*04d0*/  @P1 VIADD R6, R6, 0x1 ;  /* 0x0000000106061836 */ /* 0x000fe20000000000 */
[----:B------:R-:W-:-:S04]  /*04e0*/  @!P2 LOP3.LUT R6, RZ, R0, RZ, 0x33, !PT ;  /* 0x00000000ff06a212 */ /* 0x000fc800078e33ff */
[----:B------:R-:W-:-:S04]  /*04f0*/  LOP3.LUT R6, R6, 0x1, RZ, 0xc0, !PT ;  /* 0x0000000106067812 */ /* 0x000fc800078ec0ff */
[----:B------:R-:W-:-:S13]  /*0500*/  ISETP.NE.U32.AND P0, PT, R6, 0x1, PT ;  /* 0x000000010600780c */ /* 0x000fda0003f05070 */
[----:B-1----:R-:W-:Y:S05]  /*0510*/  @!P0 BRA `(.L_x_1) ;  /* 0x00000000002c8947 */ /* 0x002fea0003800000 */
[----:B------:R-:W0:Y:S01]  /*0520*/  LDC.64 R4, c[0x0][0x380] ;  /* 0x0000e000ff047b82 */ /* 0x000e220000000a00 */
[----:B------:R-:W-:Y:S02]  /*0530*/  IMAD.IADD R7, R8, 0x1, R9 ;  /* 0x0000000108077824 */ /* 0x000fe400078e0209 */
[----:B0-----:R-:W-:-:S04]  /*0540*/  IMAD.WIDE.U32 R2, R9, 0x4, R4 ;  /* 0x0000000409027825 */ /* 0x001fc800078e0004 */
[----:B------:R-:W-:Y:S02]  /*0550*/  IMAD.WIDE.U32 R4, R7, 0x4, R4 ;  /* 0x0000000407047825 */ /* 0x000fe400078e0004 */
[----:B------:R-:W2:Y:S04]  /*0560*/  LDG.E R7, desc[UR4][R2.64] ;  /* 0x0000000402077981 */ /* 0x000ea8000c1e1900 */
[----:B------:R-:W2:Y:S02]  /*0570*/  LDG.E R0, desc[UR4][R4.64] ;  /* 0x0000000404007981 */ /* 0x000ea4000c1e1900 */
[----:B--2---:R-:W-:-:S13]  /*0580*/  ISETP.GT.AND P0, PT, R7, R0, PT ;  /* 0x000000000700720c */ /* 0x004fda0003f04270 */
[----:B------:R-:W-:Y:S05]  /*0590*/  @!P0 EXIT ;  /* 0x000000000000894d */ /* 0x000fea0003800000 */
[----:B------:R-:W-:Y:S04]  /*05a0*/  STG.E desc[UR4][R2.64], R0 ;  /* 0x0000000002007986 */ /* 0x000fe8000c101904 */
[----:B------:R-:W-:Y:S01]  /*05b0*/  STG.E desc[UR4][R4.64], R7 ;  /* 0x0000000704007986 */ /* 0x000fe2000c101904 */
[----:B------:R-:W-:Y:S05]  /*05c0*/  EXIT ;  /* 0x000000000000794d */ /* 0x000fea0003800000 */
.L_x_1:
[----:B------:R-:W0:Y:S01]  /*05d0*/  LDC.64 R2, c[0x0][0x380] ;  /* 0x0000e000ff027b82 */ /* 0x000e220000000a00 */
[----:B------:R-:W-:Y:S02]  /*05e0*/  IMAD.IADD R7, R8, 0x1, R9 ;  /* 0x0000000108077824 */ /* 0x000fe400078e0209 */
[----:B0-----:R-:W-:-:S04]  /*05f0*/  IMAD.WIDE.U32 R4, R9, 0x4, R2 ;  /* 0x0000000409047825 */ /* 0x001fc800078e0002 */
[----:B------:R-:W-:Y:S02]  /*0600*/  IMAD.WIDE.U32 R2, R7, 0x4, R2 ;  /* 0x0000000407027825 */ /* 0x000fe400078e0002 */
[----:B------:R-:W2:Y:S04]  /*0610*/  LDG.E R7, desc[UR4][R4.64] ;  /* 0x0000000404077981 */ /* 0x000ea8000c1e1900 */
[----:B------:R-:W2:Y:S02]  /*0620*/  LDG.E R0, desc[UR4][R2.64] ;  /* 0x0000000402007981 */ /* 0x000ea4000c1e1900 */
[----:B--2---:R-:W-:-:S13]  /*0630*/  ISETP.GE.AND P0, PT, R7, R0, PT ;  /* 0x000000000700720c */ /* 0x004fda0003f06270 */
[----:B------:R-:W-:Y:S05]  /*0640*/  @P0 EXIT ;  /* 0x000000000000094d */ /* 0x000fea0003800000 */
[----:B------:R-:W-:Y:S04]  /*0650*/  STG.E desc[UR4][R4.64], R0 ;  /* 0x0000000004007986 */ /* 0x000fe8000c101904 */
[----:B------:R-:W-:Y:S01]  /*0660*/  STG.E desc[UR4][R2.64], R7 ;  /* 0x0000000702007986 */ /* 0x000fe2000c101904 */
[----:B------:R-:W-:Y:S05]  /*0670*/  EXIT ;  /* 0x000000000000794d */ /* 0x000fea0003800000 */
        .weak           $__internal_0_$__cuda_sm20_div_rn_f64_full
        .type           $__internal_0_$__cuda_sm20_div_rn_f64_full,@function
        .size           $__internal_0_$__cuda_sm20_div_rn_f64_full,($_Z11bitonicSortPimii$__internal_accurate_pow - $__internal_0_$__cuda_sm20_div_rn_f64_full)
$__internal_0_$__cuda_sm20_div_rn_f64_full:
[C---:B------:R-:W-:Y:S01]  /*0680*/  FSETP.GEU.AND P0, PT, |R7|.reuse, 1.469367938527859385e-39, PT ;  /* 0x001000000700780b */ /* 0x040fe20003f0e200 */
[----:B------:R-:W-:Y:S01]  /*0690*/  IMAD.MOV.U32 R12, RZ, RZ, 0x1 ;  /* 0x00000001ff0c7424 */ /* 0x000fe200078e00ff */
[C---:B------:R-:W-:Y:S02]  /*06a0*/  LOP3.LUT R2, R7.reuse, 0x800fffff, RZ, 0xc0, !PT ;  /* 0x800fffff07027812 */ /* 0x040fe400078ec0ff */
[----:B------:R-:W-:Y:S02]  /*06b0*/  LOP3.LUT R20, R7, 0x7ff00000, RZ, 0xc0, !PT ;  /* 0x7ff0000007147812 */ /* 0x000fe400078ec0ff */
[----:B------:R-:W-:Y:S01]  /*06c0*/  LOP3.LUT R3, R2, 0x3ff00000, RZ, 0xfc, !PT ;  /* 0x3ff0000002037812 */ /* 0x000fe200078efcff */
[----:B------:R-:W-:Y:S01]  /*06d0*/  IMAD.MOV.U32 R2, RZ, RZ, R6 ;  /* 0x000000ffff027224 */ /* 0x000fe200078e0006 */
[----:B------:R-:W-:Y:S02]  /*06e0*/  LOP3.LUT R15, R5, 0x7ff00000, RZ, 0xc0, !PT ;  /* 0x7ff00000050f7812 */ /* 0x000fe400078ec0ff */
[----:B------:R-:W-:-:S02]  /*06f0*/  MOV R14, 0x1ca00000 ;  /* 0x1ca00000000e7802 */ /* 0x000fc40000000f00 */
[----:B------:R-:W-:Y:S01]  /*0700*/  ISETP.GE.U32.AND P1, PT, R15, R20, PT ;  /* 0x000000140f00720c */ /* 0x000fe20003f26070 */
[----:B------:R-:W-:Y:S01]  /*0710*/  @!P0 DMUL R2, R6, 8.98846567431157953865e+307 ;  /* 0x7fe0000006028828 */ /* 0x000fe20000000000 */
[----:B------:R-:W-:-:S05]  /*0720*/  IMAD.MOV.U32 R21, RZ, RZ, R15 ;  /* 0x000000ffff157224 */ /* 0x000fca00078e000f */
[----:B------:R-:W0:Y:S02]  /*0730*/  MUFU.RCP64H R13, R3 ;  /* 0x00000003000d7308 */ /* 0x000e240000001800 */
[----:B0-----:R-:W-:-:S08]  /*0740*/  DFMA R10, R12, -R2, 1 ;  /* 0x3ff000000c0a742b */ /* 0x001fd00000000802 */
[----:B------:R-:W-:-:S08]  /*0750*/  DFMA R10, R10, R10, R10 ;  /* 0x0000000a0a0a722b */ /* 0x000fd0000000000a */
[----:B------:R-:W-:Y:S01]  /*0760*/  DFMA R12, R12, R10, R12 ;  /* 0x0000000a0c0c722b */ /* 0x000fe2000000000c */
[----:B------:R-:W-:Y:S01]  /*0770*/  SEL R11, R14, 0x63400000, !P1 ;  /* 0x634000000e0b7807 */ /* 0x000fe20004800000 */
[----:B------:R-:W-:Y:S01]  /*0780*/  IMAD.MOV.U32 R10, RZ, RZ, R4 ;  /* 0x000000ffff0a7224 */ /* 0x000fe200078e0004 */
[----:B------:R-:W-:Y:S02]  /*0790*/  FSETP.GEU.AND P1, PT, |R5|, 1.469367938527859385e-39, PT ;  /* 0x001000000500780b */ /* 0x000fe40003f2e200 */
[----:B------:R-:W-:-:S03]  /*07a0*/  LOP3.LUT R11, R11, 0x800fffff, R5, 0xf8, !PT ;  /* 0x800fffff0b0b7812 */ /* 0x000fc600078ef805 */
[----:B------:R-:W-:-:S08]  /*07b0*/  DFMA R16, R12, -R2, 1 ;  /* 0x3ff000000c10742b */ /* 0x000fd00000000802 */
[----:B------:R-:W-:Y:S01]  /*07c0*/  DFMA R12, R12, R16, R12 ;  /* 0x000000100c0c722b */ /* 0x000fe2000000000c */
[----:B------:R-:W-:Y:S10]  /*07d0*/  @P1 BRA `(.L_x_2) ;  /* 0x0000000000201947 */ /* 0x000ff40003800000 */
[----:B------:R-:W-:-:S04]  /*07e0*/  LOP3.LUT R16, R7, 0x7ff00000, RZ, 0xc0, !PT ;  /* 0x7ff0000007107812 */ /* 0x000fc800078ec0ff */
[----:B------:R-:W-:Y:S01]  /*07f0*/  ISETP.GE.U32.AND P1, PT, R15, R16, PT ;  /* 0x000000100f00720c */ /* 0x000fe20003f26070 */
[----:B------:R-:W-:-:S03]  /*0800*/  IMAD.MOV.U32 R16, RZ, RZ, RZ ;  /* 0x000000ffff107224 */ /* 0x000fc600078e00ff */
[----:B------:R-:W-:-:S04]  /*0810*/  SEL R17, R14, 0x63400000, !P1 ;  /* 0x634000000e117807 */ /* 0x000fc80004800000 */
[----:B------:R-:W-:-:S04]  /*0820*/  LOP3.LUT R17, R17, 0x80000000, R5, 0xf8, !PT ;  /* 0x8000000011117812 */ /* 0x000fc800078ef805 */
[----:B------:R-:W-:-:S06]  /*0830*/  LOP3.LUT R17, R17, 0x100000, RZ, 0xfc, !PT ;  /* 0x0010000011117812 */ /* 0x000fcc00078efcff */
[----:B------:R-:W-:-:S10]  /*0840*/  DFMA R10, R10, 2, -R16 ;  /* 0x400000000a0a782b */ /* 0x000fd40000000810 */
[----:B------:R-:W-:-:S07]  /*0850*/  LOP3.LUT R21, R11, 0x7ff00000, RZ, 0xc0, !PT ;  /* 0x7ff000000b157812 */ /* 0x000fce00078ec0ff */
.L_x_2:
[----:B------:R-:W-:Y:S01]  /*0860*/  @!P0 LOP3.LUT R20, R3, 0x7ff00000, RZ, 0xc0, !PT ;  /* 0x7ff0000003148812 */ /* 0x000fe200078ec0ff */
[----:B------:R-:W-:Y:S01]  /*0870*/  VIADD R22, R21, 0xffffffff ;  /* 0xffffffff15167836 */ /* 0x000fe20000000000 */
[----:B------:R-:W-:-:S03]  /*0880*/  DMUL R16, R12, R10 ;  /* 0x0000000a0c107228 */ /* 0x000fc60000000000 */
[----:B------:R-:W-:Y:S01]  /*0890*/  VIADD R23, R20, 0xffffffff ;  /* 0xffffffff14177836 */ /* 0x000fe20000000000 */
[----:B------:R-:W-:-:S04]  /*08a0*/  ISETP.GT.U32.AND P0, PT, R22, 0x7feffffe, PT ;  /* 0x7feffffe1600780c */ /* 0x000fc80003f04070 */
[----:B------:R-:W-:Y:S01]  /*08b0*/  ISETP.GT.U32.OR P0, PT, R23, 0x7feffffe, P0 ;  /* 0x7feffffe1700780c */ /* 0x000fe20000704470 */
[----:B------:R-:W-:-:S08]  /*08c0*/  DFMA R18, R16, -R2, R10 ;  /* 0x800000021012722b */ /* 0x000fd0000000000a */
[----:B------:R-:W-:-:S04]  /*08d0*/  DFMA R12, R12, R18, R16 ;  /* 0x000000120c0c722b */ /* 0x000fc80000000010 */
[----:B------:R-:W-:Y:S07]  /*08e0*/  @P0 BRA `(.L_x_3) ;  /* 0x00000000006c0947 */ /* 0x000fee0003800000 */
[----:B------:R-:W-:-:S04]  /*08f0*/  LOP3.LUT R16, R7, 0x7ff00000, RZ, 0xc0, !PT ;  /* 0x7ff0000007107812 */ /* 0x000fc800078ec0ff */
[CC--:B------:R-:W-:Y:S02]  /*0900*/  VIADDMNMX R4, R15.reuse, -R16.reuse, 0xb9600000, !PT ;  /* 0xb96000000f047446 */ /* 0x0c0fe40007800910 */
[----:B------:R-:W-:Y:S02]  /*0910*/  ISETP.GE.U32.AND P0, PT, R15, R16, PT ;  /* 0x000000100f00720c */ /* 0x000fe40003f06070 */
[----:B------:R-:W-:Y:S02]  /*0920*/  VIMNMX R4, PT, PT, R4, 0x46a00000, PT ;  /* 0x46a0000004047848 */ /* 0x000fe40003fe0100 */
[----:B------:R-:W-:-:S05]  /*0930*/  SEL R5, R14, 0x63400000, !P0 ;  /* 0x634000000e057807 */ /* 0x000fca0004000000 */
[----:B------:R-:W-:Y:S02]  /*0940*/  IMAD.IADD R16, R4, 0x1, -R5 ;  /* 0x0000000104107824 */ /* 0x000fe400078e0a05 */
[----:B------:R-:W-:Y:S02]  /*0950*/  IMAD.MOV.U32 R4, RZ, RZ, RZ ;  /* 0x000000ffff047224 */ /* 0x000fe400078e00ff */
[----:B------:R-:W-:-:S06]  /*0960*/  VIADD R5, R16, 0x7fe00000 ;  /* 0x7fe0000010057836 */ /* 0x000fcc0000000000 */
[----:B------:R-:W-:-:S10]  /*0970*/  DMUL R14, R12, R4 ;  /* 0x000000040c0e7228 */ /* 0x000fd40000000000 */
[----:B------:R-:W-:-:S13]  /*0980*/  FSETP.GTU.AND P0, PT, |R15|, 1.469367938527859385e-39, PT ;  /* 0x001000000f00780b */ /* 0x000fda0003f0c200 */
[----:B------:R-:W-:Y:S05]  /*0990*/  @P0 BRA `(.L_x_4) ;  /* 0x0000000000940947 */ /* 0x000fea0003800000 */
[----:B------:R-:W-:Y:S01]  /*09a0*/  DFMA R2, R12, -R2, R10 ;  /* 0x800000020c02722b */ /* 0x000fe2000000000a */
[----:B------:R-:W-:-:S09]  /*09b0*/  IMAD.MOV.U32 R4, RZ, RZ, RZ ;  /* 0x000000ffff047224 */ /* 0x000fd200078e00ff */
[C---:B------:R-:W-:Y:S02]  /*09c0*/  FSETP.NEU.AND P0, PT, R3.reuse, RZ, PT ;  /* 0x000000ff0300720b */ /* 0x040fe40003f0d000 */
[----:B------:R-:W-:-:S04]  /*09d0*/  LOP3.LUT R7, R3, 0x80000000, R7, 0x48, !PT ;  /* 0x8000000003077812 */ /* 0x000fc800078e4807 */
[----:B------:R-:W-:-:S07]  /*09e0*/  LOP3.LUT R5, R7, R5, RZ, 0xfc, !PT ;  /* 0x0000000507057212 */ /* 0x000fce00078efcff */
[----:B------:R-:W-:Y:S05]  /*09f0*/  @!P0 BRA `(.L_x_4) ;  /* 0x00000000007c8947 */ /* 0x000fea0003800000 */
[----:B------:R-:W-:Y:S01]  /*0a00*/  IMAD.MOV R3, RZ, RZ, -R16 ;  /* 0x000000ffff037224 */ /* 0x000fe200078e0a10 */
[----:B------:R-:W-:Y:S01]  /*0a10*/  DMUL.RP R4, R12, R4 ;  /* 0x000000040c047228 */ /* 0x000fe20000008000 */
[----:B------:R-:W-:-:S06]  /*0a20*/  IMAD.MOV.U32 R2, RZ, RZ, RZ ;  /* 0x000000ffff027224 */ /* 0x000fcc00078e00ff */
[----:B------:R-:W-:-:S03]  /*0a30*/  DFMA R2, R14, -R2, R12 ;  /* 0x800000020e02722b */ /* 0x000fc6000000000c */
[----:B------:R-:W-:-:S03]  /*0a40*/  LOP3.LUT R7, R5, R7, RZ, 0x3c, !PT ;  /* 0x0000000705077212 */ /* 0x000fc600078e3cff */
[----:B------:R-:W-:-:S04]  /*0a50*/  IADD3 R2, PT, PT, -R16, -0x43300000, RZ ;  /* 0xbcd0000010027810 */ /* 0x000fc80007ffe1ff */
[----:B------:R-:W-:-:S04]  /*0a60*/  FSETP.NEU.AND P0, PT, |R3|, R2, PT ;  /* 0x000000020300720b */ /* 0x000fc80003f0d200 */
[----:B------:R-:W-:Y:S02]  /*0a70*/  FSEL R14, R4, R14, !P0 ;  /* 0x0000000e040e7208 */ /* 0x000fe40004000000 */
[----:B------:R-:W-:Y:S01]  /*0a80*/  FSEL R15, R7, R15, !P0 ;  /* 0x0000000f070f7208 */ /* 0x000fe20004000000 */
[----:B------:R-:W-:Y:S06]  /*0a90*/  BRA `(.L_x_4) ;  /* 0x0000000000547947 */ /* 0x000fec0003800000 */
.L_x_3:
[----:B------:R-:W-:-:S14]  /*0aa0*/  DSETP.NAN.AND P0, PT, R4, R4, PT ;  /* 0x000000040400722a */ /* 0x000fdc0003f08000 */
[----:B------:R-:W-:Y:S05]  /*0ab0*/  @P0 BRA `(.L_x_5) ;  /* 0x0000000000440947 */ /* 0x000fea0003800000 */
[----:B------:R-:W-:-:S14]  /*0ac0*/  DSETP.NAN.AND P0, PT, R6, R6, PT ;  /* 0x000000060600722a */ /* 0x000fdc0003f08000 */
[----:B------:R-:W-:Y:S05]  /*0ad0*/  @P0 BRA `(.L_x_6) ;  /* 0x0000000000300947 */ /* 0x000fea0003800000 */
[----:B------:R-:W-:Y:S01]  /*0ae0*/  ISETP.NE.AND P0, PT, R21, R20, PT ;  /* 0x000000141500720c */ /* 0x000fe20003f05270 */
[----:B------:R-:W-:Y:S02]  /*0af0*/  IMAD.MOV.U32 R14, RZ, RZ, 0x0 ;  /* 0x00000000ff0e7424 */ /* 0x000fe400078e00ff */
[----:B------:R-:W-:-:S10]  /*0b00*/  IMAD.MOV.U32 R15, RZ, RZ, -0x80000 ;  /* 0xfff80000ff0f7424 */ /* 0x000fd400078e00ff */
[----:B------:R-:W-:Y:S05]  /*0b10*/  @!P0 BRA `(.L_x_4) ;  /* 0x0000000000348947 */ /* 0x000fea0003800000 */
[----:B------:R-:W-:Y:S02]  /*0b20*/  ISETP.NE.AND P0, PT, R21, 0x7ff00000, PT ;  /* 0x7ff000001500780c */ /* 0x000fe40003f05270 */
[----:B------:R-:W-:Y:S02]  /*0b30*/  LOP3.LUT R15, R5, 0x80000000, R7, 0x48, !PT ;  /* 0x80000000050f7812 */ /* 0x000fe400078e4807 */
[----:B------:R-:W-:-:S13]  /*0b40*/  ISETP.EQ.OR P0, PT, R20, RZ, !P0 ;  /* 0x000000ff1400720c */ /* 0x000fda0004702670 */
[----:B------:R-:W-:Y:S01]  /*0b50*/  @P0 LOP3.LUT R2, R15, 0x7ff00000, RZ, 0xfc, !PT ;  /* 0x7ff000000f020812 */ /* 0x000fe200078efcff */
[----:B------:R-:W-:Y:S02]  /*0b60*/  @!P0 IMAD.MOV.U32 R14, RZ, RZ, RZ ;  /* 0x000000ffff0e8224 */ /* 0x000fe400078e00ff */
[----:B------:R-:W-:Y:S01]  /*0b70*/  @P0 IMAD.MOV.U32 R14, RZ, RZ, RZ ;  /* 0x000000ffff0e0224 */ /* 0x000fe200078e00ff */
[----:B------:R-:W-:Y:S01]  /*0b80*/  @P0 MOV R15, R2 ;  /* 0x00000002000f0202 */ /* 0x000fe20000000f00 */
[----:B------:R-:W-:Y:S06]  /*0b90*/  BRA `(.L_x_4) ;  /* 0x0000000000147947 */ /* 0x000fec0003800000 */
.L_x_6:
[----:B------:R-:W-:Y:S01]  /*0ba0*/  LOP3.LUT R15, R7, 0x80000, RZ, 0xfc, !PT ;  /* 0x00080000070f7812 */ /* 0x000fe200078efcff */
[----:B------:R-:W-:Y:S01]  /*0bb0*/  IMAD.MOV.U32 R14, RZ, RZ, R6 ;  /* 0x000000ffff0e7224 */ /* 0x000fe200078e0006 */
[----:B------:R-:W-:Y:S06]  /*0bc0*/  BRA `(.L_x_4) ;  /* 0x0000000000087947 */ /* 0x000fec0003800000 */
.L_x_5:
[----:B------:R-:W-:Y:S01]  /*0bd0*/  LOP3.LUT R15, R5, 0x80000, RZ, 0xfc, !PT ;  /* 0x00080000050f7812 */ /* 0x000fe200078efcff */
[----:B------:R-:W-:-:S07]  /*0be0*/  IMAD.MOV.U32 R14, RZ, RZ, R4 ;  /* 0x000000ffff0e7224 */ /* 0x000fce00078e0004 */
.L_x_4:
[----:B------:R-:W-:Y:S02]  /*0bf0*/  IMAD.MOV.U32 R2, RZ, RZ, R8 ;  /* 0x000000ffff027224 */ /* 0x000fe400078e0008 */
[----:B------:R-:W-:-:S04]  /*0c00*/  IMAD.MOV.U32 R3, RZ, RZ, 0x0 ;  /* 0x00000000ff037424 */ /* 0x000fc800078e00ff */
[----:B------:R-:W-:Y:S05]  /*0c10*/  RET.REL.NODEC R2 `(_Z11bitonicSortPimii) ;  /* 0xfffffff002f87950 */ /* 0x000fea0003c3ffff */
        .type           $_Z11bitonicSortPimii$__internal_accurate_pow,@function
        .size           $_Z11bitonicSortPimii$__internal_accurate_pow,(.L_x_10 - $_Z11bitonicSortPimii$__internal_accurate_pow)
$_Z11bitonicSortPimii$__internal_accurate_pow:
[----:B------:R-:W0:Y:S01]  /*0c20*/  MUFU.RCP64H R13, 2 ;  /* 0x40000000000d7908 */ /* 0x000e220000001800 */
[----:B------:R-:W-:Y:S01]  /*0c30*/  IMAD.MOV.U32 R2, RZ, RZ, 0x0 ;  /* 0x00000000ff027424 */ /* 0x000fe200078e00ff */
[----:B------:R-:W-:Y:S01]  /*0c40*/  UMOV UR6, 0x7d2cafe2 ;  /* 0x7d2cafe200067882 */ /* 0x000fe20000000000 */
[----:B------:R-:W-:Y:S01]  /*0c50*/  IMAD.MOV.U32 R3, RZ, RZ, 0x40000000 ;  /* 0x40000000ff037424 */ /* 0x000fe200078e00ff */
[----:B------:R-:W-:Y:S01]  /*0c60*/  UMOV UR7, 0x3eb0f5ff ;  /* 0x3eb0f5ff00077882 */ /* 0x000fe20000000000 */
[----:B------:R-:W-:Y:S02]  /*0c70*/  IMAD.MOV.U32 R12, RZ, RZ, RZ ;  /* 0x000000ffff0c7224 */ /* 0x000fe400078e00ff */
[----:B------:R-:W-:Y:S02]  /*0c80*/  IMAD.MOV.U32 R6, RZ, RZ, 0x41ad3b5a ;  /* 0x41ad3b5aff067424 */ /* 0x000fe400078e00ff */
[----:B------:R-:W-:Y:S02]  /*0c90*/  IMAD.MOV.U32 R7, RZ, RZ, 0x3ed0f5d2 ;  /* 0x3ed0f5d2ff077424 */ /* 0x000fe400078e00ff */
[----:B0-----:R-:W-:-:S08]  /*0ca0*/  DFMA R2, R12, -R2, 1 ;  /* 0x3ff000000c02742b */ /* 0x001fd00000000802 */
[----:B------:R-:W-:-:S08]  /*0cb0*/  DFMA R2, R2, R2, R2 ;  /* 0x000000020202722b */ /* 0x000fd00000000002 */
[----:B------:R-:W-:-:S08]  /*0cc0*/  DFMA R12, R12, R2, R12 ;  /* 0x000000020c0c722b */ /* 0x000fd0000000000c */
[----:B------:R-:W-:-:S08]  /*0cd0*/  DMUL R2, RZ, R12 ;  /* 0x0000000cff027228 */ /* 0x000fd00000000000 */
[----:B------:R-:W-:-:S08]  /*0ce0*/  DFMA R2, RZ, R12, R2 ;  /* 0x0000000cff02722b */ /* 0x000fd00000000002 */
[----:B------:R-:W-:Y:S02]  /*0cf0*/  DMUL R10, R2, R2 ;  /* 0x00000002020a7228 */ /* 0x000fe40000000000 */
[----:B------:R-:W-:-:S06]  /*0d00*/  DADD R8, RZ, -R2 ;  /* 0x00000000ff087229 */ /* 0x000fcc0000000802 */
[----:B------:R-:W-:Y:S01]  /*0d10*/  DFMA R6, R10, UR6, R6 ;  /* 0x000000060a067c2b */ /* 0x000fe20008000006 */
[----:B------:R-:W-:Y:S01]  /*0d20*/  UMOV UR6, 0x75488a3f ;  /* 0x75488a3f00067882 */ /* 0x000fe20000000000 */
[----:B------:R-:W-:Y:S01]  /*0d30*/  UMOV UR7, 0x3ef3b20a ;  /* 0x3ef3b20a00077882 */ /* 0x000fe20000000000 */
[----:B------:R-:W-:Y:S02]  /*0d40*/  DADD R16, R8, R8 ;  /* 0x0000000008107229 */ /* 0x000fe40000000008 */
[----:B------:R-:W-:-:S03]  /*0d50*/  DMUL R8, R2, R2 ;  /* 0x0000000202087228 */ /* 0x000fc60000000000 */
[----:B------:R-:W-:Y:S01]  /*0d60*/  DFMA R6, R10, R6, UR6 ;  /* 0x000000060a067e2b */ /* 0x000fe20008000006 */
[----:B------:R-:W-:Y:S01]  /*0d70*/  UMOV UR6, 0xe4faecd5 ;  /* 0xe4faecd500067882 */ /* 0x000fe20000000000 */
[----:B------:R-:W-:Y:S01]  /*0d80*/  UMOV UR7, 0x3f1745cd ;  /* 0x3f1745cd00077882 */ /* 0x000fe20000000000 */
[----:B------:R-:W-:-:S05]  /*0d90*/  DFMA R16, RZ, -R2, R16 ;  /* 0x80000002ff10722b */ /* 0x000fca0000000010 */
[----:B------:R-:W-:Y:S01]  /*0da0*/  DFMA R6, R10, R6, UR6 ;  /* 0x000000060a067e2b */ /* 0x000fe20008000006 */
[----:B------:R-:W-:Y:S01]  /*0db0*/  UMOV UR6, 0x258a578b ;  /* 0x258a578b00067882 */ /* 0x000fe20000000000 */
[----:B------:R-:W-:Y:S01]  /*0dc0*/  UMOV UR7, 0x3f3c71c7 ;  /* 0x3f3c71c700077882 */ /* 0x000fe20000000000 */
[----:B------:R-:W-:-:S05]  /*0dd0*/  DMUL R12, R12, R16 ;  /* 0x000000100c0c7228 */ /* 0x000fca0000000000 */
[----:B------:R-:W-:Y:S01]  /*0de0*/  DFMA R6, R10, R6, UR6 ;  /* 0x000000060a067e2b */ /* 0x000fe20008000006 */
[----:B------:R-:W-:Y:S01]  /*0df0*/  UMOV UR6, 0x9242b910 ;  /* 0x9242b91000067882 */ /* 0x000fe20000000000 */
[----:B------:R-:W-:-:S03]  /*0e00*/  UMOV UR7, 0x3f624924 ;  /* 0x3f62492400077882 */ /* 0x000fc60000000000 */
[----:B------:R-:W-:Y:S02]  /*0e10*/  VIADD R21, R13, 0x100000 ;  /* 0x001000000d157836 */ /* 0x000fe40000000000 */
[----:B------:R-:W-:Y:S01]  /*0e20*/  IMAD.MOV.U32 R20, RZ, RZ, R12 ;  /* 0x000000ffff147224 */ /* 0x000fe200078e000c */
[----:B------:R-:W-:Y:S01]  /*0e30*/  DFMA R6, R10, R6, UR6 ;  /* 0x000000060a067e2b */ /* 0x000fe20008000006 */
[----:B------:R-:W-:Y:S01]  /*0e40*/  UMOV UR6, 0x99999dfb ;  /* 0x99999dfb00067882 */ /* 0x000fe20000000000 */
[----:B------:R-:W-:-:S06]  /*0e50*/  UMOV UR7, 0x3f899999 ;  /* 0x3f89999900077882 */ /* 0x000fcc0000000000 */
[----:B------:R-:W-:Y:S01]  /*0e60*/  DFMA R14, R10, R6, UR6 ;  /* 0x000000060a0e7e2b */ /* 0x000fe20008000006 */
[----:B------:R-:W-:Y:S01]  /*0e70*/  UMOV UR6, 0x55555555 ;  /* 0x5555555500067882 */ /* 0x000fe20000000000 */
[----:B------:R-:W-:-:S06]  /*0e80*/  UMOV UR7, 0x3fb55555 ;  /* 0x3fb5555500077882 */ /* 0x000fcc0000000000 */
[----:B------:R-:W-:-:S08]  /*0e90*/  DFMA R6, R10, R14, UR6 ;  /* 0x000000060a067e2b */ /* 0x000fd0000800000e */
[----:B------:R-:W-:Y:S01]  /*0ea0*/  DADD R18, -R6, UR6 ;  /* 0x0000000606127e29 */ /* 0x000fe20008000100 */
[----:B------:R-:W-:Y:S01]  /*0eb0*/  UMOV UR6, 0xb9e7b0 ;  /* 0x00b9e7b000067882 */ /* 0x000fe20000000000 */
[----:B------:R-:W-:-:S06]  /*0ec0*/  UMOV UR7, 0x3c46a4cb ;  /* 0x3c46a4cb00077882 */ /* 0x000fcc0000000000 */
[----:B------:R-:W-:Y:S02]  /*0ed0*/  DFMA R14, R10, R14, R18 ;  /* 0x0000000e0a0e722b */ /* 0x000fe40000000012 */
[C---:B------:R-:W-:Y:S02]  /*0ee0*/  DMUL R10, R2.reuse, R8 ;  /* 0x00000008020a7228 */ /* 0x040fe40000000000 */
[----:B------:R-:W-:-:S04]  /*0ef0*/  DFMA R18, R2, R2, -R8 ;  /* 0x000000020212722b */ /* 0x000fc80000000808 */
[----:B------:R-:W-:Y:S01]  /*0f00*/  DADD R14, R14, -UR6 ;  /* 0x800000060e0e7e29 */ /* 0x000fe20008000000 */
[----:B------:R-:W-:Y:S01]  /*0f10*/  UMOV UR6, 0x0 ;  /* 0x0000000000067882 */ /* 0x000fe20000000000 */
[C---:B------:R-:W-:Y:S01]  /*0f20*/  DFMA R16, R2.reuse, R8, -R10 ;  /* 0x000000080210722b */ /* 0x040fe2000000080a */
[----:B------:R-:W-:Y:S01]  /*0f30*/  UMOV UR7, 0x3ff00000 ;  /* 0x3ff0000000077882 */ /* 0x000fe20000000000 */
[----:B------:R-:W-:-:S04]  /*0f40*/  DFMA R18, R2, R20, R18 ;  /* 0x000000140212722b */ /* 0x000fc80000000012 */
[----:B------:R-:W-:Y:S02]  /*0f50*/  DADD R22, R6, R14 ;  /* 0x0000000006167229 */ /* 0x000fe4000000000e */
[----:B------:R-:W-:-:S06]  /*0f60*/  DFMA R16, R12, R8, R16 ;  /* 0x000000080c10722b */ /* 0x000fcc0000000010 */
[----:B------:R-:W-:Y:S02]  /*0f70*/  DMUL R8, R22, R10 ;  /* 0x0000000a16087228 */ /* 0x000fe40000000000 */
[----:B------:R-:W-:Y:S02]  /*0f80*/  DFMA R16, R2, R18, R16 ;  /* 0x000000120210722b */ /* 0x000fe40000000010 */
[----:B------:R-:W-:-:S04]  /*0f90*/  DADD R18, R6, -R22 ;  /* 0x0000000006127229 */ /* 0x000fc80000000816 */
[----:B------:R-:W-:-:S04]  /*0fa0*/  DFMA R6, R22, R10, -R8 ;  /* 0x0000000a1606722b */ /* 0x000fc80000000808 */
[----:B------:R-:W-:-:S04]  /*0fb0*/  DADD R18, R14, R18 ;  /* 0x000000000e127229 */ /* 0x000fc80000000012 */
[----:B------:R-:W-:-:S08]  /*0fc0*/  DFMA R6, R22, R16, R6 ;  /* 0x000000101606722b */ /* 0x000fd00000000006 */
[----:B------:R-:W-:-:S08]  /*0fd0*/  DFMA R18, R18, R10, R6 ;  /* 0x0000000a1212722b */ /* 0x000fd00000000006 */
[----:B------:R-:W-:-:S08]  /*0fe0*/  DADD R10, R8, R18 ;  /* 0x00000000080a7229 */ /* 0x000fd00000000012 */
[--C-:B------:R-:W-:Y:S02]  /*0ff0*/  DADD R6, R2, R10.reuse ;  /* 0x0000000002067229 */ /* 0x100fe4000000000a */
[----:B------:R-:W-:-:S06]  /*1000*/  DADD R8, R8, -R10 ;  /* 0x0000000008087229 */ /* 0x000fcc000000080a */
[----:B------:R-:W-:Y:S02]  /*1010*/  DADD R2, R2, -R6 ;  /* 0x0000000002027229 */ /* 0x000fe40000000806 */
[----:B------:R-:W-:-:S06]  /*1020*/  DADD R8, R18, R8 ;  /* 0x0000000012087229 */ /* 0x000fcc0000000008 */
[----:B------:R-:W-:-:S08]  /*1030*/  DADD R2, R10, R2 ;  /* 0x000000000a027229 */ /* 0x000fd00000000002 */
[----:B------:R-:W-:Y:S01]  /*1040*/  DADD R2, R8, R2 ;  /* 0x0000000008027229 */ /* 0x000fe20000000002 */
[----:B------:R-:W-:Y:S02]  /*1050*/  IMAD.MOV.U32 R8, RZ, RZ, -0x105c611 ;  /* 0xfefa39efff087424 */ /* 0x000fe400078e00ff */
[----:B------:R-:W-:-:S05]  /*1060*/  IMAD.MOV.U32 R9, RZ, RZ, 0x3fe62e42 ;  /* 0x3fe62e42ff097424 */ /* 0x000fca00078e00ff */
[----:B------:R-:W-:Y:S01]  /*1070*/  DADD R12, R12, R2 ;  /* 0x000000000c0c7229 */ /* 0x000fe20000000002 */
[----:B------:R-:W-:Y:S01]  /*1080*/  IMAD.MOV.U32 R2, RZ, RZ, -0x105c611 ;  /* 0xfefa39efff027424 */ /* 0x000fe200078e00ff */
[----:B------:R-:W-:-:S06]  /*1090*/  MOV R3, 0x3fe62e42 ;  /* 0x3fe62e4200037802 */ /* 0x000fcc0000000f00 */
[----:B------:R-:W-:-:S08]  /*10a0*/  DADD R10, R6, R12 ;  /* 0x00000000060a7229 */ /* 0x000fd0000000000c */
[--C-:B------:R-:W-:Y:S02]  /*10b0*/  DFMA R8, R8, UR6, R10.reuse ;  /* 0x0000000608087c2b */ /* 0x100fe4000800000a */
[----:B------:R-:W-:-:S06]  /*10c0*/  DADD R6, R6, -R10 ;  /* 0x0000000006067229 */ /* 0x000fcc000000080a */
[----:B------:R-:W-:Y:S02]  /*10d0*/  DFMA R14, -R2, 1, R8 ;  /* 0x3ff00000020e782b */ /* 0x000fe40000000108 */
[----:B------:R-:W-:-:S06]  /*10e0*/  DADD R6, R12, R6 ;  /* 0x000000000c067229 */ /* 0x000fcc0000000006 */
[----:B------:R-:W-:Y:S01]  /*10f0*/  DADD R14, -R10, R14 ;  /* 0x000000000a0e7229 */ /* 0x000fe2000000010e */
[----:B------:R-:W-:Y:S02]  /*1100*/  IMAD.MOV.U32 R10, RZ, RZ, 0x3b39803f ;  /* 0x3b39803fff0a7424 */ /* 0x000fe400078e00ff */
[----:B------:R-:W-:-:S05]  /*1110*/  IMAD.MOV.U32 R11, RZ, RZ, 0x3c7abc9e ;  /* 0x3c7abc9eff0b7424 */ /* 0x000fca00078e00ff */
[----:B------:R-:W-:-:S08]  /*1120*/  DADD R6, R6, -R14 ;  /* 0x0000000006067229 */ /* 0x000fd0000000080e */
[----:B------:R-:W-:Y:S01]  /*1130*/  DFMA R10, R10, UR6, R6 ;  /* 0x000000060a0a7c2b */ /* 0x000fe20008000006 */
[----:B------:R-:W-:Y:S01]  /*1140*/  UMOV UR6, 0x3b39803f ;  /* 0x3b39803f00067882 */ /* 0x000fe20000000000 */
[C---:B------:R-:W-:Y:S01]  /*1150*/  IMAD.SHL.U32 R7, R25.reuse, 0x2, RZ ;  /* 0x0000000219077824 */ /* 0x040fe200078e00ff */
[----:B------:R-:W-:Y:S01]  /*1160*/  LOP3.LUT R6, R25, 0xff0fffff, RZ, 0xc0, !PT ;  /* 0xff0fffff19067812 */ /* 0x000fe200078ec0ff */
[----:B------:R-:W-:-:S03]  /*1170*/  UMOV UR7, 0x3c7abc9e ;  /* 0x3c7abc9e00077882 */ /* 0x000fc60000000000 */
[----:B------:R-:W-:Y:S01]  /*1180*/  ISETP.GT.U32.AND P0, PT, R7, -0x2000001, PT ;  /* 0xfdffffff0700780c */ /* 0x000fe20003f04070 */
[----:B------:R-:W-:-:S03]  /*1190*/  DADD R12, R8, R10 ;  /* 0x00000000080c7229 */ /* 0x000fc6000000000a */
[----:B------:R-:W-:-:S05]  /*11a0*/  SEL R27, R6, R25, P0 ;  /* 0x00000019061b7207 */ /* 0x000fca0000000000 */
[----:B------:R-:W-:Y:S02]  /*11b0*/  DADD R8, R8, -R12 ;  /* 0x0000000008087229 */ /* 0x000fe4000000080c */
[----:B------:R-:W-:-:S06]  /*11c0*/  DMUL R6, R12, R26 ;  /* 0x0000001a0c067228 */ /* 0x000fcc0000000000 */
[----:B------:R-:W-:Y:S02]  /*11d0*/  DADD R8, R10, R8 ;  /* 0x000000000a087229 */ /* 0x000fe40000000008 */
[----:B------:R-:W-:Y:S01]  /*11e0*/  DFMA R12, R12, R26, -R6 ;  /* 0x0000001a0c0c722b */ /* 0x000fe20000000806 */
[----:B------:R-:W-:Y:S02]  /*11f0*/  IMAD.MOV.U32 R10, RZ, RZ, 0x652b82fe ;  /* 0x652b82feff0a7424 */ /* 0x000fe400078e00ff */
[----:B------:R-:W-:-:S05]  /*1200*/  IMAD.MOV.U32 R11, RZ, RZ, 0x3ff71547 ;  /* 0x3ff71547ff0b7424 */ /* 0x000fca00078e00ff */
[----:B------:R-:W-:-:S08]  /*1210*/  DFMA R12, R8, R26, R12 ;  /* 0x0000001a080c722b */ /* 0x000fd0000000000c */
[----:B------:R-:W-:-:S08]  /*1220*/  DADD R8, R6, R12 ;  /* 0x0000000006087229 */ /* 0x000fd0000000000c */
[----:B------:R-:W-:Y:S02]  /*1230*/  DFMA R10, R8, R10, 6.75539944105574400000e+15 ;  /* 0x43380000080a742b */ /* 0x000fe4000000000a */
[----:B------:R-:W-:Y:S01]  /*1240*/  FSETP.GEU.AND P0, PT, |R9|, 4.1917929649353027344, PT ;  /* 0x4086232b0900780b */ /* 0x000fe20003f0e200 */
[----:B------:R-:W-:-:S05]  /*1250*/  DADD R6, R6, -R8 ;  /* 0x0000000006067229 */ /* 0x000fca0000000808 */
[----:B------:R-:W-:-:S03]  /*1260*/  DADD R14, R10, -6.75539944105574400000e+15 ;  /* 0xc33800000a0e7429 */ /* 0x000fc60000000000 */
[----:B------:R-:W-:-:S05]  /*1270*/  DADD R12, R12, R6 ;  /* 0x000000000c0c7229 */ /* 0x000fca0000000006 */
[----:B------:R-:W-:-:S08]  /*1280*/  DFMA R2, R14, -R2, R8 ;  /* 0x800000020e02722b */ /* 0x000fd00000000008 */
[----:B------:R-:W-:Y:S01]  /*1290*/  DFMA R2, R14, -UR6, R2 ;  /* 0x800000060e027c2b */ /* 0x000fe20008000002 */
[----:B------:R-:W-:Y:S01]  /*12a0*/  UMOV UR6, 0x69ce2bdf ;  /* 0x69ce2bdf00067882 */ /* 0x000fe20000000000 */
[----:B------:R-:W-:Y:S01]  /*12b0*/  IMAD.MOV.U32 R14, RZ, RZ, -0x35dec16 ;  /* 0xfca213eaff0e7424 */ /* 0x000fe200078e00ff */
[----:B------:R-:W-:Y:S01]  /*12c0*/  UMOV UR7, 0x3e5ade15 ;  /* 0x3e5ade1500077882 */ /* 0x000fe20000000000 */
[----:B------:R-:W-:-:S06]  /*12d0*/  IMAD.MOV.U32 R15, RZ, RZ, 0x3e928af3 ;  /* 0x3e928af3ff0f7424 */ /* 0x000fcc00078e00ff */
[----:B------:R-:W-:Y:S01]  /*12e0*/  DFMA R14, R2, UR6, R14 ;  /* 0x00000006020e7c2b */ /* 0x000fe2000800000e */
[----:B------:R-:W-:Y:S01]  /*12f0*/  UMOV UR6, 0x62401315 ;  /* 0x6240131500067882 */ /* 0x000fe20000000000 */
[----:B------:R-:W-:-:S06]  /*1300*/  UMOV UR7, 0x3ec71dee ;  /* 0x3ec71dee00077882 */ /* 0x000fcc0000000000 */
[----:B------:R-:W-:Y:S01]  /*1310*/  DFMA R14, R2, R14, UR6 ;  /* 0x00000006020e7e2b */ /* 0x000fe2000800000e */
        /* <DEDUP_REMOVED lines=20> */
[----:B------:R-:W-:-:S08]  /*1460*/  DFMA R14, R2, R14, UR6 ;  /* 0x00000006020e7e2b */ /* 0x000fd0000800000e */
[----:B------:R-:W-:-:S08]  /*1470*/  DFMA R14, R2, R14, 1 ;  /* 0x3ff00000020e742b */ /* 0x000fd0000000000e */
[----:B------:R-:W-:-:S10]  /*1480*/  DFMA R2, R2, R14, 1 ;  /* 0x3ff000000202742b */ /* 0x000fd4000000000e */
[----:B------:R-:W-:Y:S02]  /*1490*/  IMAD R7, R10, 0x100000, R3 ;  /* 0x001000000a077824 */ /* 0x000fe400078e0203 */
[----:B------:R-:W-:Y:S01]  /*14a0*/  IMAD.MOV.U32 R6, RZ, RZ, R2 ;  /* 0x000000ffff067224 */ /* 0x000fe200078e0002 */
[----:B------:R-:W-:Y:S06]  /*14b0*/  @!P0 BRA `(.L_x_7) ;  /* 0x0000000000348947 */ /* 0x000fec0003800000 */
[----:B------:R-:W-:Y:S01]  /*14c0*/  FSETP.GEU.AND P1, PT, |R9|, 4.2275390625, PT ;  /* 0x408748000900780b */ /* 0x000fe20003f2e200 */
[C---:B------:R-:W-:Y:S02]  /*14d0*/  DADD R6, R8.reuse, +INF ;  /* 0x7ff0000008067429 */ /* 0x040fe40000000000 */
[----:B------:R-:W-:-:S08]  /*14e0*/  DSETP.GEU.AND P0, PT, R8, RZ, PT ;  /* 0x000000ff0800722a */ /* 0x000fd00003f0e000 */
[----:B------:R-:W-:Y:S02]  /*14f0*/  FSEL R6, R6, RZ, P0 ;  /* 0x000000ff06067208 */ /* 0x000fe40000000000 */
[----:B------:R-:W-:Y:S01]  /*1500*/  FSEL R7, R7, RZ, P0 ;  /* 0x000000ff07077208 */ /* 0x000fe20000000000 */
[----:B------:R-:W-:Y:S06]  /*1510*/  @P1 BRA `(.L_x_7) ;  /* 0x00000000001c1947 */ /* 0x000fec0003800000 */
[----:B------:R-:W-:-:S04]  /*1520*/  LEA.HI R6, R10, R10, RZ, 0x1 ;  /* 0x0000000a0a067211 */ /* 0x000fc800078f08ff */
[----:B------:R-:W-:-:S05]  /*1530*/  SHF.R.S32.HI R7, RZ, 0x1, R6 ;  /* 0x00000001ff077819 */ /* 0x000fca0000011406 */
[----:B------:R-:W-:Y:S02]  /*1540*/  IMAD.IADD R6, R10, 0x1, -R7 ;  /* 0x000000010a067824 */ /* 0x000fe400078e0a07 */
[----:B------:R-:W-:-:S03]  /*1550*/  IMAD R3, R7, 0x100000, R3 ;  /* 0x0010000007037824 */ /* 0x000fc600078e0203 */
[----:B------:R-:W-:Y:S01]  /*1560*/  LEA R7, R6, 0x3ff00000, 0x14 ;  /* 0x3ff0000006077811 */ /* 0x000fe200078ea0ff */
[----:B------:R-:W-:-:S06]  /*1570*/  IMAD.MOV.U32 R6, RZ, RZ, RZ ;  /* 0x000000ffff067224 */ /* 0x000fcc00078e00ff */
[----:B------:R-:W-:-:S11]  /*1580*/  DMUL R6, R2, R6 ;  /* 0x0000000602067228 */ /* 0x000fd60000000000 */
.L_x_7:
[----:B------:R-:W-:Y:S01]  /*1590*/  DFMA R2, R12, R6, R6 ;  /* 0x000000060c02722b */ /* 0x000fe20000000006 */
[----:B------:R-:W-:Y:S01]  /*15a0*/  IMAD.MOV.U32 R25, RZ, RZ, 0x0 ;  /* 0x00000000ff197424 */ /* 0x000fe200078e00ff */
[----:B------:R-:W-:-:S08]  /*15b0*/  DSETP.NEU.AND P0, PT, |R6|, +INF , PT ;  /* 0x7ff000000600742a */ /* 0x000fd00003f0d200 */
[----:B------:R-:W-:Y:S02]  /*15c0*/  FSEL R2, R6, R2, !P0 ;  /* 0x0000000206027208 */ /* 0x000fe40004000000 */
[----:B------:R-:W-:Y:S01]  /*15d0*/  FSEL R6, R7, R3, !P0 ;  /* 0x0000000307067208 */ /* 0x000fe20004000000 */
[----:B------:R-:W-:Y:S06]  /*15e0*/  RET.REL.NODEC R24 `(_Z11bitonicSortPimii) ;  /* 0xffffffe818847950 */ /* 0x000fec0003c3ffff */
.L_x_8:
[----:B------:R-:W-:-:S00]  /*15f0*/  BRA `(.L_x_8) ;  /* 0xfffffffc00fc7947 */ /* 0x000fc0000383ffff */
[----:B------:R-:W-:-:S00]  /*1600*/  NOP ;  /* 0x0000000000007918 */ /* 0x000fc00000000000 */
[----:B------:R-:W-:-:S00]  /*1610*/  NOP ;  /* 0x0000000000007918 */ /* 0x000fc00000000000 */
[----:B------:R-:W-:-:S00]  /*1620*/  NOP ;  /* 0x0000000000007918 */ /* 0x000fc00000000000 */
[----:B------:R-:W-:-:S00]  /*1630*/  NOP ;  /* 0x0000000000007918 */ /* 0x000fc00000000000 */
[----:B------:R-:W-:-:S00]  /*1640*/  NOP ;  /* 0x0000000000007918 */ /* 0x000fc00000000000 */
[----:B------:R-:W-:-:S00]  /*1650*/  NOP ;  /* 0x0000000000007918 */ /* 0x000fc00000000000 */
[----:B------:R-:W-:-:S00]  /*1660*/  NOP ;  /* 0x0000000000007918 */ /* 0x000fc00000000000 */
[----:B------:R-:W-:-:S00]  /*1670*/  NOP ;  /* 0x0000000000007918 */ /* 0x000fc00000000000 */
.L_x_10:


//--------------------- .nv.shared.reserved.0     --------------------------
	.section	.nv.shared.reserved.0,"aw",@nobits
	.weak		__nv_reservedSMEM_offset_0_alias
	.size		__nv_reservedSMEM_offset_0_alias, 0, 64
	.other		__nv_reservedSMEM_offset_0_alias,@"STO_CUDA_RESERVED_SHARED STV_DEFAULT"
__nv_reservedSMEM_offset_0_alias:
	.zero		0
	.zero		64


//--------------------- .nv.constant0._Z11bitonicSortPimii --------------------------
	.section	.nv.constant0._Z11bitonicSortPimii,"a",@progbits
	.sectionflags	@""
	.align	4
.nv.constant0._Z11bitonicSortPimii:
	.zero		920


//--------------------- SYMBOLS --------------------------

	.type		.nv.reservedSmem.offset0,@object
	.size		.nv.reservedSmem.offset0,0x4
